	.headerflags	@"EF_CUDA_TEXMODE_UNIFIED EF_CUDA_64BIT_ADDRESS EF_CUDA_ACCELERATORS EF_CUDA_SM90 EF_CUDA_VIRTUAL_SM(EF_CUDA_SM90)"
	.elftype	@"ET_EXEC"


//--------------------- .nv.info                  --------------------------
	.section	.nv.info,"",@"SHT_CUDA_INFO"
	.align	4


	//----- nvinfo : EIATTR_REGCOUNT
	.align		4
        /*0000*/ 	.byte	0x04, 0x2f
        /*0002*/ 	.short	(.L_1 - .L_0)
	.align		4
.L_0:
        /*0004*/ 	.word	index@(triton_poi_fused_convolution_relu_16)
        /*0008*/ 	.word	0x0000000c


	//----- nvinfo : EIATTR_MIN_STACK_SIZE
	.align		4
.L_1:
        /*000c*/ 	.byte	0x04, 0x12
        /*000e*/ 	.short	(.L_3 - .L_2)
	.align		4
.L_2:
        /*0010*/ 	.word	index@(triton_poi_fused_convolution_relu_16)
        /*0014*/ 	.word	0x00000000


	//----- nvinfo : EIATTR_FRAME_SIZE
	.align		4
.L_3:
        /*0018*/ 	.byte	0x04, 0x11
        /*001a*/ 	.short	(.L_5 - .L_4)
	.align		4
.L_4:
        /*001c*/ 	.word	index@(triton_poi_fused_convolution_relu_16)
        /*0020*/ 	.word	0x00000000


	//----- nvinfo : EIATTR_MIN_STACK_SIZE
	.align		4
.L_5:
        /*0024*/ 	.byte	0x04, 0x12
        /*0026*/ 	.short	(.L_7 - .L_6)
	.align		4
.L_6:
        /*0028*/ 	.word	index@(triton_poi_fused_convolution_relu_16)
        /*002c*/ 	.word	0x00000000
.L_7:


//--------------------- .nv.info.triton_poi_fused_convolution_relu_16 --------------------------
	.section	.nv.info.triton_poi_fused_convolution_relu_16,"",@"SHT_CUDA_INFO"
	.sectionflags	@""
	.align	4


	//----- nvinfo : EIATTR_CUDA_API_VERSION
	.align		4
        /*0000*/ 	.byte	0x04, 0x37
        /*0002*/ 	.short	(.L_9 - .L_8)
.L_8:
        /*0004*/ 	.word	0x0000007c


	//----- nvinfo : EIATTR_KPARAM_INFO
	.align		4
.L_9:
        /*0008*/ 	.byte	0x04, 0x17
        /*000a*/ 	.short	(.L_11 - .L_10)
.L_10:
        /*000c*/ 	.word	0x00000000
        /*0010*/ 	.short	0x0002
        /*0012*/ 	.short	0x0010
        /*0014*/ 	.byte	0x00, 0xf0, 0x11, 0x00


	//----- nvinfo : EIATTR_KPARAM_INFO
	.align		4
.L_11:
        /*0018*/ 	.byte	0x04, 0x17
        /*001a*/ 	.short	(.L_13 - .L_12)
.L_12:
        /*001c*/ 	.word	0x00000000
        /*0020*/ 	.short	0x0001
        /*0022*/ 	.short	0x0008
        /*0024*/ 	.byte	0x00, 0xf4, 0x21, 0x00


	//----- nvinfo : EIATTR_KPARAM_INFO
	.align		4
.L_13:
        /*0028*/ 	.byte	0x04, 0x17
        /*002a*/ 	.short	(.L_15 - .L_14)
.L_14:
        /*002c*/ 	.word	0x00000000
        /*0030*/ 	.short	0x0000
        /*0032*/ 	.short	0x0000
        /*0034*/ 	.byte	0x00, 0xf4, 0x21, 0x00


	//----- nvinfo : EIATTR_SPARSE_MMA_MASK
	.align		4
.L_15:
        /*0038*/ 	.byte	0x03, 0x50
        /*003a*/ 	.short	0x0000


	//----- nvinfo : EIATTR_MAXREG_COUNT
	.align		4
        /*003c*/ 	.byte	0x03, 0x1b
        /*003e*/ 	.short	0x00ff


	//----- nvinfo : EIATTR_EXIT_INSTR_OFFSETS
	.align		4
        /*0040*/ 	.byte	0x04, 0x1c
        /*0042*/ 	.short	(.L_17 - .L_16)


	//   ....[0]....
.L_16:
        /*0044*/ 	.word	0x00000190


	//----- nvinfo : EIATTR_REQNTID
	.align		4
.L_17:
        /*0048*/ 	.byte	0x04, 0x10
        /*004a*/ 	.short	(.L_19 - .L_18)
.L_18:
        /*004c*/ 	.word	0x00000100
        /*0050*/ 	.word	0x00000001
        /*0054*/ 	.word	0x00000001


	//----- nvinfo : EIATTR_CBANK_PARAM_SIZE
	.align		4
.L_19:
        /*0058*/ 	.byte	0x03, 0x19
        /*005a*/ 	.short	0x0014


	//----- nvinfo : EIATTR_PARAM_CBANK
	.align		4
        /*005c*/ 	.byte	0x04, 0x0a
        /*005e*/ 	.short	(.L_21 - .L_20)
	.align		4
.L_20:
        /*0060*/ 	.word	index@(.nv.constant0.triton_poi_fused_convolution_relu_16)
        /*0064*/ 	.short	0x0210
        /*0066*/ 	.short	0x0014


	//----- nvinfo : EIATTR_SW_WAR
	.align		4
.L_21:
        /*0068*/ 	.byte	0x04, 0x36
        /*006a*/ 	.short	(.L_23 - .L_22)
.L_22:
        /*006c*/ 	.word	0x00000008
.L_23:


//--------------------- .nv.callgraph             --------------------------
	.section	.nv.callgraph,"",@"SHT_CUDA_CALLGRAPH"
	.align	4
	.sectionentsize	8
	.align		4
        /*0000*/ 	.word	0x00000000
	.align		4
        /*0004*/ 	.word	0xffffffff
	.align		4
        /*0008*/ 	.word	0x00000000
	.align		4
        /*000c*/ 	.word	0xfffffffe
	.align		4
        /*0010*/ 	.word	0x00000000
	.align		4
        /*0014*/ 	.word	0xfffffffd
	.align		4
        /*0018*/ 	.word	0x00000000
	.align		4
        /*001c*/ 	.word	0xfffffffc


//--------------------- .text.triton_poi_fused_convolution_relu_16 --------------------------
	.section	.text.triton_poi_fused_convolution_relu_16,"ax",@progbits
	.align	128
        .global         triton_poi_fused_convolution_relu_16
        .type           triton_poi_fused_convolution_relu_16,@function
        .size           triton_poi_fused_convolution_relu_16,(.L_x_1 - triton_poi_fused_convolution_relu_16)
        .other          triton_poi_fused_convolution_relu_16,@"STO_CUDA_ENTRY STV_DEFAULT"
triton_poi_fused_convolution_relu_16:
.text.triton_poi_fused_convolution_relu_16:
[----:B------:R-:W-:Y:S01]  /*0000*/  LDC R1, c[0x0][0x28] ;  /* 0x00000a00ff017b82 */ /* 0x000fe20000000800 */
[----:B------:R-:W1:Y:S07]  /*0010*/  S2R R0, SR_TID.X ;  /* 0x0000000000007919 */ /* 0x000e6e0000002100 */
[----:B------:R-:W2:Y:S01]  /*0020*/  LDC.64 R4, c[0x0][0x218] ;  /* 0x00008600ff047b82 */ /* 0x000ea20000000a00 */
[----:B------:R-:W-:Y:S01]  /*0030*/  ULDC.64 UR4, c[0x0][0x208] ;  /* 0x0000820000047ab9 */ /* 0x000fe20000000a00 */
[----:B------:R-:W3:Y:S06]  /*0040*/  S2R R7, SR_CTAID.X ;  /* 0x0000000000077919 */ /* 0x000eec0000002500 */
[----:B------:R-:W4:Y:S01]  /*0050*/  LDC.64 R2, c[0x0][0x210] ;  /* 0x00008400ff027b82 */ /* 0x000f220000000a00 */
[----:B-1----:R-:W-:Y:S01]  /*0060*/  IMAD.SHL.U32 R0, R0, 0x2, RZ ;  /* 0x0000000200007824 */ /* 0x002fe200078e00ff */
[----:B---3--:R-:W-:-:S04]  /*0070*/  SHF.R.S32.HI R6, RZ, 0x16, R7 ;  /* 0x00000016ff067819 */ /* 0x008fc80000011407 */
[----:B------:R-:W-:-:S05]  /*0080*/  LOP3.LUT R0, R0, 0x1fe, RZ, 0xc0, !PT ;  /* 0x000001fe00007812 */ /* 0x000fca00078ec0ff */
[----:B------:R-:W-:Y:S01]  /*0090*/  IMAD R7, R7, 0x200, R0 ;  /* 0x0000020007077824 */ /* 0x000fe200078e0200 */
[----:B------:R-:W-:-:S03]  /*00a0*/  SGXT R0, R6, 0x1 ;  /* 0x000000010600781a */ /* 0x000fc60000000200 */
[----:B----4-:R-:W-:Y:S01]  /*00b0*/  IMAD.WIDE R2, R7, 0x4, R2 ;  /* 0x0000000407027825 */ /* 0x010fe200078e0202 */
[----:B------:R-:W-:-:S04]  /*00c0*/  LEA.HI R0, R0, R7, RZ, 0x8 ;  /* 0x0000000700007211 */ /* 0x000fc800078f40ff */
[----:B------:R-:W-:-:S05]  /*00d0*/  LOP3.LUT R0, R0, 0xffffff00, RZ, 0xc0, !PT ;  /* 0xffffff0000007812 */ /* 0x000fca00078ec0ff */
[----:B------:R-:W-:Y:S02]  /*00e0*/  IMAD.IADD R9, R7, 0x1, -R0 ;  /* 0x0000000107097824 */ /* 0x000fe400078e0a00 */
[----:B------:R-:W3:Y:S02]  /*00f0*/  LDG.E.64 R6, desc[UR4][R2.64] ;  /* 0x0000000402067981 */ /* 0x000ee4000c1e1b00 */
[----:B--2---:R-:W-:-:S06]  /*0100*/  IMAD.WIDE R4, R9, 0x4, R4 ;  /* 0x0000000409047825 */ /* 0x004fcc00078e0204 */
[----:B------:R-:W3:Y:S02]  /*0110*/  LDG.E.EL.64 R4, desc[UR4][R4.64] ;  /* 0x0000000404047981 */ /* 0x000ee4000c2e1b00 */
[C---:B---3--:R-:W-:Y:S01]  /*0120*/  FSETP.GEU.AND P0, PT, R6.reuse, -R4, PT ;  /* 0x800000040600720b */ /* 0x048fe20003f0e000 */
[----:B------:R-:W-:Y:S01]  /*0130*/  FADD R6, R6, R4 ;  /* 0x0000000406067221 */ /* 0x000fe20000000000 */
[C---:B------:R-:W-:Y:S01]  /*0140*/  FADD R0, R7.reuse, R5 ;  /* 0x0000000507007221 */ /* 0x040fe20000000000 */
[----:B------:R-:W-:-:S03]  /*0150*/  FSETP.GEU.AND P1, PT, R7, -R5, PT ;  /* 0x800000050700720b */ /* 0x000fc60003f2e000 */
[----:B------:R-:W-:Y:S02]  /*0160*/  FSEL R6, R6, RZ, P0 ;  /* 0x000000ff06067208 */ /* 0x000fe40000000000 */
[----:B------:R-:W-:-:S05]  /*0170*/  FSEL R7, R0, RZ, P1 ;  /* 0x000000ff00077208 */ /* 0x000fca0000800000 */
[----:B------:R-:W-:Y:S01]  /*0180*/  STG.E.64 desc[UR4][R2.64], R6 ;  /* 0x0000000602007986 */ /* 0x000fe2000c101b04 */
[----:B------:R-:W-:Y:S05]  /*0190*/  EXIT ;  /* 0x000000000000794d */ /* 0x000fea0003800000 */
.L_x_0:
[----:B------:R-:W-:-:S00]  /*01a0*/  BRA `(.L_x_0) ;  /* 0xfffffffc00fc7947 */ /* 0x000fc0000383ffff */
[----:B------:R-:W-:-:S00]  /*01b0*/  NOP ;  /* 0x0000000000007918 */ /* 0x000fc00000000000 */
        /* <DEDUP_REMOVED lines=12> */
.L_x_1:


//--------------------- .nv.constant0.triton_poi_fused_convolution_relu_16 --------------------------
	.section	.nv.constant0.triton_poi_fused_convolution_relu_16,"a",@progbits
	.sectionflags	@""
	.align	4
.nv.constant0.triton_poi_fused_convolution_relu_16:
	.zero		548
